	.headerflags	@"EF_CUDA_TEXMODE_UNIFIED EF_CUDA_64BIT_ADDRESS EF_CUDA_ACCELERATORS EF_CUDA_SM90 EF_CUDA_VIRTUAL_SM(EF_CUDA_SM90)"
	.elftype	@"ET_EXEC"


//--------------------- .nv.info                  --------------------------
	.section	.nv.info,"",@"SHT_CUDA_INFO"
	.align	4


	//----- nvinfo : EIATTR_REGCOUNT
	.align		4
        /*0000*/ 	.byte	0x04, 0x2f
        /*0002*/ 	.short	(.L_3 - .L_2)
	.align		4
.L_2:
        /*0004*/ 	.word	index@(triton_poi_fused__native_batch_norm_legit_no_training_relu_1)
        /*0008*/ 	.word	0x00000016


	//----- nvinfo : EIATTR_MIN_STACK_SIZE
	.align		4
.L_3:
        /*000c*/ 	.byte	0x04, 0x12
        /*000e*/ 	.short	(.L_5 - .L_4)
	.align		4
.L_4:
        /*0010*/ 	.word	index@(triton_poi_fused__native_batch_norm_legit_no_training_relu_1)
        /*0014*/ 	.word	0x00000000


	//----- nvinfo : EIATTR_FRAME_SIZE
	.align		4
.L_5:
        /*0018*/ 	.byte	0x04, 0x11
        /*001a*/ 	.short	(.L_7 - .L_6)
	.align		4
.L_6:
        /*001c*/ 	.word	index@(triton_poi_fused__native_batch_norm_legit_no_training_relu_1)
        /*0020*/ 	.word	0x00000000


	//----- nvinfo : EIATTR_MIN_STACK_SIZE
	.align		4
.L_7:
        /*0024*/ 	.byte	0x04, 0x12
        /*0026*/ 	.short	(.L_9 - .L_8)
	.align		4
.L_8:
        /*0028*/ 	.word	index@(triton_poi_fused__native_batch_norm_legit_no_training_relu_1)
        /*002c*/ 	.word	0x00000000
.L_9:


//--------------------- .nv.info.triton_poi_fused__native_batch_norm_legit_no_training_relu_1 --------------------------
	.section	.nv.info.triton_poi_fused__native_batch_norm_legit_no_training_relu_1,"",@"SHT_CUDA_INFO"
	.sectionflags	@""
	.align	4


	//----- nvinfo : EIATTR_CUDA_API_VERSION
	.align		4
        /*0000*/ 	.byte	0x04, 0x37
        /*0002*/ 	.short	(.L_11 - .L_10)
.L_10:
        /*0004*/ 	.word	0x0000007c


	//----- nvinfo : EIATTR_KPARAM_INFO
	.align		4
.L_11:
        /*0008*/ 	.byte	0x04, 0x17
        /*000a*/ 	.short	(.L_13 - .L_12)
.L_12:
        /*000c*/ 	.word	0x00000000
        /*0010*/ 	.short	0x0006
        /*0012*/ 	.short	0x0030
        /*0014*/ 	.byte	0x00, 0xf0, 0x11, 0x00


	//----- nvinfo : EIATTR_KPARAM_INFO
	.align		4
.L_13:
        /*0018*/ 	.byte	0x04, 0x17
        /*001a*/ 	.short	(.L_15 - .L_14)
.L_14:
        /*001c*/ 	.word	0x00000000
        /*0020*/ 	.short	0x0005
        /*0022*/ 	.short	0x0028
        /*0024*/ 	.byte	0x00, 0xf4, 0x21, 0x00


	//----- nvinfo : EIATTR_KPARAM_INFO
	.align		4
.L_15:
        /*0028*/ 	.byte	0x04, 0x17
        /*002a*/ 	.short	(.L_17 - .L_16)
.L_16:
        /*002c*/ 	.word	0x00000000
        /*0030*/ 	.short	0x0004
        /*0032*/ 	.short	0x0020
        /*0034*/ 	.byte	0x00, 0xf4, 0x21, 0x00


	//----- nvinfo : EIATTR_KPARAM_INFO
	.align		4
.L_17:
        /*0038*/ 	.byte	0x04, 0x17
        /*003a*/ 	.short	(.L_19 - .L_18)
.L_18:
        /*003c*/ 	.word	0x00000000
        /*0040*/ 	.short	0x0003
        /*0042*/ 	.short	0x0018
        /*0044*/ 	.byte	0x00, 0xf4, 0x21, 0x00


	//----- nvinfo : EIATTR_KPARAM_INFO
	.align		4
.L_19:
        /*0048*/ 	.byte	0x04, 0x17
        /*004a*/ 	.short	(.L_21 - .L_20)
.L_20:
        /*004c*/ 	.word	0x00000000
        /*0050*/ 	.short	0x0002
        /*0052*/ 	.short	0x0010
        /*0054*/ 	.byte	0x00, 0xf4, 0x21, 0x00


	//----- nvinfo : EIATTR_KPARAM_INFO
	.align		4
.L_21:
        /*0058*/ 	.byte	0x04, 0x17
        /*005a*/ 	.short	(.L_23 - .L_22)
.L_22:
        /*005c*/ 	.word	0x00000000
        /*0060*/ 	.short	0x0001
        /*0062*/ 	.short	0x0008
        /*0064*/ 	.byte	0x00, 0xf4, 0x21, 0x00


	//----- nvinfo : EIATTR_KPARAM_INFO
	.align		4
.L_23:
        /*0068*/ 	.byte	0x04, 0x17
        /*006a*/ 	.short	(.L_25 - .L_24)
.L_24:
        /*006c*/ 	.word	0x00000000
        /*0070*/ 	.short	0x0000
        /*0072*/ 	.short	0x0000
        /*0074*/ 	.byte	0x00, 0xf4, 0x21, 0x00


	//----- nvinfo : EIATTR_SPARSE_MMA_MASK
	.align		4
.L_25:
        /*0078*/ 	.byte	0x03, 0x50
        /*007a*/ 	.short	0x0000


	//----- nvinfo : EIATTR_MAXREG_COUNT
	.align		4
        /*007c*/ 	.byte	0x03, 0x1b
        /*007e*/ 	.short	0x00ff


	//----- nvinfo : EIATTR_EXIT_INSTR_OFFSETS
	.align		4
        /*0080*/ 	.byte	0x04, 0x1c
        /*0082*/ 	.short	(.L_27 - .L_26)


	//   ....[0]....
.L_26:
        /*0084*/ 	.word	0x00000420


	//   ....[1]....
        /*0088*/ 	.word	0x00000440


	//----- nvinfo : EIATTR_REQNTID
	.align		4
.L_27:
        /*008c*/ 	.byte	0x04, 0x10
        /*008e*/ 	.short	(.L_29 - .L_28)
.L_28:
        /*0090*/ 	.word	0x00000080
        /*0094*/ 	.word	0x00000001
        /*0098*/ 	.word	0x00000001


	//----- nvinfo : EIATTR_CBANK_PARAM_SIZE
	.align		4
.L_29:
        /*009c*/ 	.byte	0x03, 0x19
        /*009e*/ 	.short	0x0034


	//----- nvinfo : EIATTR_PARAM_CBANK
	.align		4
        /*00a0*/ 	.byte	0x04, 0x0a
        /*00a2*/ 	.short	(.L_31 - .L_30)
	.align		4
.L_30:
        /*00a4*/ 	.word	index@(.nv.constant0.triton_poi_fused__native_batch_norm_legit_no_training_relu_1)
        /*00a8*/ 	.short	0x0210
        /*00aa*/ 	.short	0x0034


	//----- nvinfo : EIATTR_SW_WAR
	.align		4
.L_31:
        /*00ac*/ 	.byte	0x04, 0x36
        /*00ae*/ 	.short	(.L_33 - .L_32)
.L_32:
        /*00b0*/ 	.word	0x00000008
.L_33:


//--------------------- .nv.callgraph             --------------------------
	.section	.nv.callgraph,"",@"SHT_CUDA_CALLGRAPH"
	.align	4
	.sectionentsize	8
	.align		4
        /*0000*/ 	.word	0x00000000
	.align		4
        /*0004*/ 	.word	0xffffffff
	.align		4
        /*0008*/ 	.word	0x00000000
	.align		4
        /*000c*/ 	.word	0xfffffffe
	.align		4
        /*0010*/ 	.word	0x00000000
	.align		4
        /*0014*/ 	.word	0xfffffffd
	.align		4
        /*0018*/ 	.word	0x00000000
	.align		4
        /*001c*/ 	.word	0xfffffffc


//--------------------- .nv.constant4             --------------------------
	.section	.nv.constant4,"a",@progbits
	.align	8
	.align		8
.nv.constant4:
        /*0000*/ 	.dword	_$_str
	.align		8
        /*0008*/ 	.dword	_$_str_$_2


//--------------------- .text.triton_poi_fused__native_batch_norm_legit_no_training_relu_1 --------------------------
	.section	.text.triton_poi_fused__native_batch_norm_legit_no_training_relu_1,"ax",@progbits
	.align	128
        .global         triton_poi_fused__native_batch_norm_legit_no_training_relu_1
        .type           triton_poi_fused__native_batch_norm_legit_no_training_relu_1,@function
        .size           triton_poi_fused__native_batch_norm_legit_no_training_relu_1,(.L_x_1 - triton_poi_fused__native_batch_norm_legit_no_training_relu_1)
        .other          triton_poi_fused__native_batch_norm_legit_no_training_relu_1,@"STO_CUDA_ENTRY STV_DEFAULT"
triton_poi_fused__native_batch_norm_legit_no_training_relu_1:
.text.triton_poi_fused__native_batch_norm_legit_no_training_relu_1:
[----:B------:R-:W0:Y:S01]  /*0000*/  LDC R1, c[0x0][0x28] ;  /* 0x00000a00ff017b82 */ /* 0x000e220000000800 */
[----:B------:R-:W1:Y:S07]  /*0010*/  S2R R0, SR_TID.X ;  /* 0x0000000000007919 */ /* 0x000e6e0000002100 */
[----:B------:R-:W2:Y:S01]  /*0020*/  LDC.64 R8, c[0x0][0x220] ;  /* 0x00008800ff087b82 */ /* 0x000ea20000000a00 */
[----:B------:R-:W-:Y:S01]  /*0030*/  ULDC.64 UR4, c[0x0][0x208] ;  /* 0x0000820000047ab9 */ /* 0x000fe20000000a00 */
[----:B------:R-:W3:Y:S06]  /*0040*/  S2R R5, SR_CTAID.X ;  /* 0x0000000000057919 */ /* 0x000eec0000002500 */
[----:B------:R-:W4:Y:S08]  /*0050*/  LDC.64 R12, c[0x0][0x210] ;  /* 0x00008400ff0c7b82 */ /* 0x000f300000000a00 */
[----:B------:R-:W5:Y:S08]  /*0060*/  LDC.64 R14, c[0x0][0x218] ;  /* 0x00008600ff0e7b82 */ /* 0x000f700000000a00 */
[----:B------:R-:W5:Y:S01]  /*0070*/  LDC.64 R16, c[0x0][0x228] ;  /* 0x00008a00ff107b82 */ /* 0x000f620000000a00 */
[----:B-1----:R-:W-:-:S07]  /*0080*/  SHF.L.U32 R0, R0, 0x1, RZ ;  /* 0x0000000100007819 */ /* 0x002fce00000006ff */
[----:B------:R-:W1:Y:S01]  /*0090*/  LDC.64 R18, c[0x0][0x230] ;  /* 0x00008c00ff127b82 */ /* 0x000e620000000a00 */
[----:B---3--:R-:W-:Y:S02]  /*00a0*/  SHF.R.S32.HI R3, RZ, 0x17, R5 ;  /* 0x00000017ff037819 */ /* 0x008fe40000011405 */
[----:B------:R-:W-:Y:S02]  /*00b0*/  LOP3.LUT R0, R0, 0xfe, RZ, 0xc0, !PT ;  /* 0x000000fe00007812 */ /* 0x000fe400078ec0ff */
[----:B------:R-:W-:Y:S02]  /*00c0*/  SGXT R3, R3, 0x1 ;  /* 0x000000010303781a */ /* 0x000fe40000000200 */
[----:B------:R-:W-:-:S04]  /*00d0*/  LEA R0, R5, R0, 0x8 ;  /* 0x0000000005007211 */ /* 0x000fc800078e40ff */
[----:B------:R-:W-:Y:S02]  /*00e0*/  LEA.HI R3, R3, R0, RZ, 0x9 ;  /* 0x0000000003037211 */ /* 0x000fe400078f48ff */
[----:B------:R-:W-:Y:S02]  /*00f0*/  ISETP.GE.AND P0, PT, R0, 0x800, PT ;  /* 0x000008000000780c */ /* 0x000fe40003f06270 */
[----:B------:R-:W-:-:S04]  /*0100*/  LOP3.LUT R3, R3, 0xfffffe00, RZ, 0xc0, !PT ;  /* 0xfffffe0003037812 */ /* 0x000fc800078ec0ff */
[----:B------:R-:W-:Y:S02]  /*0110*/  IADD3 R11, R0, -R3, RZ ;  /* 0x80000003000b7210 */ /* 0x000fe40007ffe0ff */
[----:B------:R-:W-:-:S03]  /*0120*/  CS2R R2, SRZ ;  /* 0x0000000000027805 */ /* 0x000fc6000001ff00 */
[----:B--2---:R-:W-:-:S05]  /*0130*/  IMAD.WIDE R8, R11, 0x4, R8 ;  /* 0x000000040b087825 */ /* 0x004fca00078e0208 */
[----:B------:R2:W3:Y:S01]  /*0140*/  @!P0 LDG.E.EL.64 R2, desc[UR4][R8.64] ;  /* 0x0000000408028981 */ /* 0x0004e2000c2e1b00 */
[----:B------:R-:W-:Y:S02]  /*0150*/  CS2R R4, SRZ ;  /* 0x0000000000047805 */ /* 0x000fe4000001ff00 */
[----:B------:R-:W-:Y:S01]  /*0160*/  CS2R R6, SRZ ;  /* 0x0000000000067805 */ /* 0x000fe2000001ff00 */
[----:B----4-:R-:W-:-:S04]  /*0170*/  IMAD.WIDE R12, R0, 0x4, R12 ;  /* 0x00000004000c7825 */ /* 0x010fc800078e020c */
[C---:B-----5:R-:W-:Y:S01]  /*0180*/  IMAD.WIDE R14, R11.reuse, 0x4, R14 ;  /* 0x000000040b0e7825 */ /* 0x060fe200078e020e */
[----:B------:R-:W4:Y:S01]  /*0190*/  @!P0 LDG.E.64 R4, desc[UR4][R12.64] ;  /* 0x000000040c048981 */ /* 0x000f22000c1e1b00 */
[----:B--2---:R-:W-:Y:S02]  /*01a0*/  CS2R R8, SRZ ;  /* 0x0000000000087805 */ /* 0x004fe4000001ff00 */
[C---:B0-----:R-:W-:Y:S01]  /*01b0*/  IMAD.WIDE R16, R11.reuse, 0x4, R16 ;  /* 0x000000040b107825 */ /* 0x041fe200078e0210 */
[----:B------:R0:W4:Y:S03]  /*01c0*/  @!P0 LDG.E.EL.64 R6, desc[UR4][R14.64] ;  /* 0x000000040e068981 */ /* 0x000126000c2e1b00 */
[----:B-1----:R-:W-:Y:S01]  /*01d0*/  IMAD.WIDE R18, R11, 0x4, R18 ;  /* 0x000000040b127825 */ /* 0x002fe200078e0212 */
[----:B------:R-:W-:-:S04]  /*01e0*/  CS2R R10, SRZ ;  /* 0x00000000000a7805 */ /* 0x000fc8000001ff00 */
[----:B------:R-:W2:Y:S04]  /*01f0*/  @!P0 LDG.E.EL.64 R8, desc[UR4][R18.64] ;  /* 0x0000000412088981 */ /* 0x000ea8000c2e1b00 */
[----:B------:R-:W2:Y:S01]  /*0200*/  @!P0 LDG.E.EL.64 R10, desc[UR4][R16.64] ;  /* 0x00000004100a8981 */ /* 0x000ea2000c2e1b00 */
[----:B0-----:R-:W-:Y:S01]  /*0210*/  HFMA2.MMA R14, -RZ, RZ, 1.625, 0 ;  /* 0x3e800000ff0e7435 */ /* 0x001fe200000001ff */
[----:B---3--:R-:W-:Y:S01]  /*0220*/  FADD R2, R2, 9.9999997473787516356e-06 ;  /* 0x3727c5ac02027421 */ /* 0x008fe20000000000 */
[----:B------:R-:W-:-:S03]  /*0230*/  FADD R3, R3, 9.9999997473787516356e-06 ;  /* 0x3727c5ac03037421 */ /* 0x000fc60000000000 */
[----:B------:R-:W0:Y:S08]  /*0240*/  MUFU.SQRT R12, R2 ;  /* 0x00000002000c7308 */ /* 0x000e300000002000 */
[----:B------:R1:W3:Y:S01]  /*0250*/  MUFU.SQRT R13, R3 ;  /* 0x00000003000d7308 */ /* 0x0002e20000002000 */
[C---:B0-----:R-:W-:Y:S02]  /*0260*/  FSETP.GT.AND P1, PT, R12.reuse, 8.50705917302346158658e+37, PT ;  /* 0x7e8000000c00780b */ /* 0x041fe40003f24000 */
[----:B------:R-:W-:Y:S01]  /*0270*/  FSETP.GEU.AND P3, PT, R12, 1.175494350822287508e-38, PT ;  /* 0x008000000c00780b */ /* 0x000fe20003f6e000 */
[----:B-1----:R-:W0:Y:S01]  /*0280*/  LDC.64 R2, c[0x0][0x238] ;  /* 0x00008e00ff027b82 */ /* 0x002e220000000a00 */
[----:B---3--:R-:W-:-:S02]  /*0290*/  FSETP.GT.AND P2, PT, R13, 8.50705917302346158658e+37, PT ;  /* 0x7e8000000d00780b */ /* 0x008fc40003f44000 */
[----:B------:R-:W-:-:S07]  /*02a0*/  FSETP.GEU.AND P4, PT, R13, 1.175494350822287508e-38, PT ;  /* 0x008000000d00780b */ /* 0x000fce0003f8e000 */
[----:B------:R-:W-:-:S04]  /*02b0*/  @P1 FMUL R12, R12, 0.25 ;  /* 0x3e8000000c0c1820 */ /* 0x000fc80000400000 */
[----:B------:R-:W-:Y:S01]  /*02c0*/  @!P3 FMUL R12, R12, 16777216 ;  /* 0x4b8000000c0cb820 */ /* 0x000fe20000400000 */
[----:B------:R-:W-:-:S04]  /*02d0*/  @P2 FMUL R13, R13, 0.25 ;  /* 0x3e8000000d0d2820 */ /* 0x000fc80000400000 */
[----:B------:R-:W-:Y:S01]  /*02e0*/  @!P4 FMUL R13, R13, 16777216 ;  /* 0x4b8000000d0dc820 */ /* 0x000fe20000400000 */
[----:B------:R-:W1:Y:S01]  /*02f0*/  MUFU.RCP R12, R12 ;  /* 0x0000000c000c7308 */ /* 0x000e620000001000 */
[----:B------:R-:W-:-:S07]  /*0300*/  FSEL R15, R14, 1, P1 ;  /* 0x3f8000000e0f7808 */ /* 0x000fce0000800000 */
[----:B------:R-:W3:Y:S01]  /*0310*/  MUFU.RCP R13, R13 ;  /* 0x0000000d000d7308 */ /* 0x000ee20000001000 */
[----:B------:R-:W-:Y:S01]  /*0320*/  FSEL R14, R14, 1, P2 ;  /* 0x3f8000000e0e7808 */ /* 0x000fe20001000000 */
[----:B------:R-:W-:-:S04]  /*0330*/  @!P3 FMUL R15, R15, 16777216 ;  /* 0x4b8000000f0fb820 */ /* 0x000fc80000400000 */
[----:B------:R-:W-:Y:S01]  /*0340*/  @!P4 FMUL R14, R14, 16777216 ;  /* 0x4b8000000e0ec820 */ /* 0x000fe20000400000 */
[----:B----4-:R-:W-:Y:S01]  /*0350*/  FADD R5, -R7, R5 ;  /* 0x0000000507057221 */ /* 0x010fe20000000100 */
[----:B------:R-:W-:Y:S01]  /*0360*/  FADD R4, -R6, R4 ;  /* 0x0000000406047221 */ /* 0x000fe20000000100 */
[----:B-1----:R-:W-:Y:S01]  /*0370*/  FMUL R15, R12, R15 ;  /* 0x0000000f0c0f7220 */ /* 0x002fe20000400000 */
[----:B---3--:R-:W-:-:S03]  /*0380*/  FMUL R14, R13, R14 ;  /* 0x0000000e0d0e7220 */ /* 0x008fc60000400000 */
[----:B------:R-:W-:Y:S01]  /*0390*/  FMUL R15, R4, R15 ;  /* 0x0000000f040f7220 */ /* 0x000fe20000400000 */
[----:B------:R-:W-:-:S03]  /*03a0*/  FMUL R14, R5, R14 ;  /* 0x0000000e050e7220 */ /* 0x000fc60000400000 */
[----:B--2---:R-:W-:Y:S01]  /*03b0*/  FFMA R8, R15, R10, R8 ;  /* 0x0000000a0f087223 */ /* 0x004fe20000000008 */
[----:B------:R-:W-:-:S04]  /*03c0*/  FFMA R9, R14, R11, R9 ;  /* 0x0000000b0e097223 */ /* 0x000fc80000000009 */
[----:B------:R-:W-:Y:S02]  /*03d0*/  FSETP.GEU.AND P1, PT, R8, RZ, PT ;  /* 0x000000ff0800720b */ /* 0x000fe40003f2e000 */
[C---:B------:R-:W-:Y:S01]  /*03e0*/  FSETP.GEU.AND P2, PT, R9.reuse, RZ, PT ;  /* 0x000000ff0900720b */ /* 0x040fe20003f4e000 */
[----:B0-----:R-:W-:Y:S01]  /*03f0*/  IMAD.WIDE R2, R0, 0x4, R2 ;  /* 0x0000000400027825 */ /* 0x001fe200078e0202 */
[----:B------:R-:W-:Y:S02]  /*0400*/  FSEL R8, R8, RZ, P1 ;  /* 0x000000ff08087208 */ /* 0x000fe40000800000 */
[----:B------:R-:W-:Y:S01]  /*0410*/  FSEL R9, R9, RZ, P2 ;  /* 0x000000ff09097208 */ /* 0x000fe20001000000 */
[----:B------:R-:W-:Y:S08]  /*0420*/  @P0 EXIT ;  /* 0x000000000000094d */ /* 0x000ff00003800000 */
[----:B------:R-:W-:Y:S01]  /*0430*/  STG.E.64 desc[UR4][R2.64], R8 ;  /* 0x0000000802007986 */ /* 0x000fe2000c101b04 */
[----:B------:R-:W-:Y:S05]  /*0440*/  EXIT ;  /* 0x000000000000794d */ /* 0x000fea0003800000 */
.L_x_0:
[----:B------:R-:W-:-:S00]  /*0450*/  BRA `(.L_x_0) ;  /* 0xfffffffc00fc7947 */ /* 0x000fc0000383ffff */
[----:B------:R-:W-:-:S00]  /*0460*/  NOP ;  /* 0x0000000000007918 */ /* 0x000fc00000000000 */
        /* <DEDUP_REMOVED lines=9> */
.L_x_1:


//--------------------- .nv.global.init           --------------------------
	.section	.nv.global.init,"aw",@progbits
.nv.global.init:
	.type		_$_str,@object
	.size		_$_str,(_$_str_$_2 - _$_str)
_$_str:
        /*0000*/ 	.byte	0x5f, 0x5f, 0x43, 0x55, 0x44, 0x41, 0x5f, 0x46, 0x54, 0x5a, 0x00
	.type		_$_str_$_2,@object
	.size		_$_str_$_2,(.L_1 - _$_str_$_2)
_$_str_$_2:
        /*000b*/ 	.byte	0x5f, 0x5f, 0x43, 0x55, 0x44, 0x41, 0x5f, 0x50, 0x52, 0x45, 0x43, 0x5f, 0x53, 0x51, 0x52, 0x54
        /*001b*/ 	.byte	0x00
.L_1:


//--------------------- .nv.constant0.triton_poi_fused__native_batch_norm_legit_no_training_relu_1 --------------------------
	.section	.nv.constant0.triton_poi_fused__native_batch_norm_legit_no_training_relu_1,"a",@progbits
	.sectionflags	@""
	.align	4
.nv.constant0.triton_poi_fused__native_batch_norm_legit_no_training_relu_1:
	.zero		580
